	.headerflags	@"EF_CUDA_TEXMODE_UNIFIED EF_CUDA_64BIT_ADDRESS EF_CUDA_ACCELERATORS EF_CUDA_SM90 EF_CUDA_VIRTUAL_SM(EF_CUDA_SM90)"
	.elftype	@"ET_EXEC"


//--------------------- .nv.info                  --------------------------
	.section	.nv.info,"",@"SHT_CUDA_INFO"
	.align	4


	//----- nvinfo : EIATTR_REGCOUNT
	.align		4
        /*0000*/ 	.byte	0x04, 0x2f
        /*0002*/ 	.short	(.L_3 - .L_2)
	.align		4
.L_2:
        /*0004*/ 	.word	index@(triton_poi_fused__native_batch_norm_legit_no_training_add_convolution_relu_43)
        /*0008*/ 	.word	0x00000020


	//----- nvinfo : EIATTR_MIN_STACK_SIZE
	.align		4
.L_3:
        /*000c*/ 	.byte	0x04, 0x12
        /*000e*/ 	.short	(.L_5 - .L_4)
	.align		4
.L_4:
        /*0010*/ 	.word	index@(triton_poi_fused__native_batch_norm_legit_no_training_add_convolution_relu_43)
        /*0014*/ 	.word	0x00000000


	//----- nvinfo : EIATTR_FRAME_SIZE
	.align		4
.L_5:
        /*0018*/ 	.byte	0x04, 0x11
        /*001a*/ 	.short	(.L_7 - .L_6)
	.align		4
.L_6:
        /*001c*/ 	.word	index@(triton_poi_fused__native_batch_norm_legit_no_training_add_convolution_relu_43)
        /*0020*/ 	.word	0x00000000


	//----- nvinfo : EIATTR_MIN_STACK_SIZE
	.align		4
.L_7:
        /*0024*/ 	.byte	0x04, 0x12
        /*0026*/ 	.short	(.L_9 - .L_8)
	.align		4
.L_8:
        /*0028*/ 	.word	index@(triton_poi_fused__native_batch_norm_legit_no_training_add_convolution_relu_43)
        /*002c*/ 	.word	0x00000000
.L_9:


//--------------------- .nv.info.triton_poi_fused__native_batch_norm_legit_no_training_add_convolution_relu_43 --------------------------
	.section	.nv.info.triton_poi_fused__native_batch_norm_legit_no_training_add_convolution_relu_43,"",@"SHT_CUDA_INFO"
	.sectionflags	@""
	.align	4


	//----- nvinfo : EIATTR_CUDA_API_VERSION
	.align		4
        /*0000*/ 	.byte	0x04, 0x37
        /*0002*/ 	.short	(.L_11 - .L_10)
.L_10:
        /*0004*/ 	.word	0x0000007c


	//----- nvinfo : EIATTR_KPARAM_INFO
	.align		4
.L_11:
        /*0008*/ 	.byte	0x04, 0x17
        /*000a*/ 	.short	(.L_13 - .L_12)
.L_12:
        /*000c*/ 	.word	0x00000000
        /*0010*/ 	.short	0x0008
        /*0012*/ 	.short	0x0040
        /*0014*/ 	.byte	0x00, 0xf0, 0x11, 0x00


	//----- nvinfo : EIATTR_KPARAM_INFO
	.align		4
.L_13:
        /*0018*/ 	.byte	0x04, 0x17
        /*001a*/ 	.short	(.L_15 - .L_14)
.L_14:
        /*001c*/ 	.word	0x00000000
        /*0020*/ 	.short	0x0007
        /*0022*/ 	.short	0x0038
        /*0024*/ 	.byte	0x00, 0xf4, 0x21, 0x00


	//----- nvinfo : EIATTR_KPARAM_INFO
	.align		4
.L_15:
        /*0028*/ 	.byte	0x04, 0x17
        /*002a*/ 	.short	(.L_17 - .L_16)
.L_16:
        /*002c*/ 	.word	0x00000000
        /*0030*/ 	.short	0x0006
        /*0032*/ 	.short	0x0030
        /*0034*/ 	.byte	0x00, 0xf4, 0x21, 0x00


	//----- nvinfo : EIATTR_KPARAM_INFO
	.align		4
.L_17:
        /*0038*/ 	.byte	0x04, 0x17
        /*003a*/ 	.short	(.L_19 - .L_18)
.L_18:
        /*003c*/ 	.word	0x00000000
        /*0040*/ 	.short	0x0005
        /*0042*/ 	.short	0x0028
        /*0044*/ 	.byte	0x00, 0xf4, 0x21, 0x00


	//----- nvinfo : EIATTR_KPARAM_INFO
	.align		4
.L_19:
        /*0048*/ 	.byte	0x04, 0x17
        /*004a*/ 	.short	(.L_21 - .L_20)
.L_20:
        /*004c*/ 	.word	0x00000000
        /*0050*/ 	.short	0x0004
        /*0052*/ 	.short	0x0020
        /*0054*/ 	.byte	0x00, 0xf4, 0x21, 0x00


	//----- nvinfo : EIATTR_KPARAM_INFO
	.align		4
.L_21:
        /*0058*/ 	.byte	0x04, 0x17
        /*005a*/ 	.short	(.L_23 - .L_22)
.L_22:
        /*005c*/ 	.word	0x00000000
        /*0060*/ 	.short	0x0003
        /*0062*/ 	.short	0x0018
        /*0064*/ 	.byte	0x00, 0xf4, 0x21, 0x00


	//----- nvinfo : EIATTR_KPARAM_INFO
	.align		4
.L_23:
        /*0068*/ 	.byte	0x04, 0x17
        /*006a*/ 	.short	(.L_25 - .L_24)
.L_24:
        /*006c*/ 	.word	0x00000000
        /*0070*/ 	.short	0x0002
        /*0072*/ 	.short	0x0010
        /*0074*/ 	.byte	0x00, 0xf4, 0x21, 0x00


	//----- nvinfo : EIATTR_KPARAM_INFO
	.align		4
.L_25:
        /*0078*/ 	.byte	0x04, 0x17
        /*007a*/ 	.short	(.L_27 - .L_26)
.L_26:
        /*007c*/ 	.word	0x00000000
        /*0080*/ 	.short	0x0001
        /*0082*/ 	.short	0x0008
        /*0084*/ 	.byte	0x00, 0xf4, 0x21, 0x00


	//----- nvinfo : EIATTR_KPARAM_INFO
	.align		4
.L_27:
        /*0088*/ 	.byte	0x04, 0x17
        /*008a*/ 	.short	(.L_29 - .L_28)
.L_28:
        /*008c*/ 	.word	0x00000000
        /*0090*/ 	.short	0x0000
        /*0092*/ 	.short	0x0000
        /*0094*/ 	.byte	0x00, 0xf4, 0x21, 0x00


	//----- nvinfo : EIATTR_SPARSE_MMA_MASK
	.align		4
.L_29:
        /*0098*/ 	.byte	0x03, 0x50
        /*009a*/ 	.short	0x0000


	//----- nvinfo : EIATTR_MAXREG_COUNT
	.align		4
        /*009c*/ 	.byte	0x03, 0x1b
        /*009e*/ 	.short	0x00ff


	//----- nvinfo : EIATTR_EXIT_INSTR_OFFSETS
	.align		4
        /*00a0*/ 	.byte	0x04, 0x1c
        /*00a2*/ 	.short	(.L_31 - .L_30)


	//   ....[0]....
.L_30:
        /*00a4*/ 	.word	0x00000870


	//----- nvinfo : EIATTR_REQNTID
	.align		4
.L_31:
        /*00a8*/ 	.byte	0x04, 0x10
        /*00aa*/ 	.short	(.L_33 - .L_32)
.L_32:
        /*00ac*/ 	.word	0x00000080
        /*00b0*/ 	.word	0x00000001
        /*00b4*/ 	.word	0x00000001


	//----- nvinfo : EIATTR_CBANK_PARAM_SIZE
	.align		4
.L_33:
        /*00b8*/ 	.byte	0x03, 0x19
        /*00ba*/ 	.short	0x0044


	//----- nvinfo : EIATTR_PARAM_CBANK
	.align		4
        /*00bc*/ 	.byte	0x04, 0x0a
        /*00be*/ 	.short	(.L_35 - .L_34)
	.align		4
.L_34:
        /*00c0*/ 	.word	index@(.nv.constant0.triton_poi_fused__native_batch_norm_legit_no_training_add_convolution_relu_43)
        /*00c4*/ 	.short	0x0210
        /*00c6*/ 	.short	0x0044


	//----- nvinfo : EIATTR_SW_WAR
	.align		4
.L_35:
        /*00c8*/ 	.byte	0x04, 0x36
        /*00ca*/ 	.short	(.L_37 - .L_36)
.L_36:
        /*00cc*/ 	.word	0x00000008
.L_37:


//--------------------- .nv.callgraph             --------------------------
	.section	.nv.callgraph,"",@"SHT_CUDA_CALLGRAPH"
	.align	4
	.sectionentsize	8
	.align		4
        /*0000*/ 	.word	0x00000000
	.align		4
        /*0004*/ 	.word	0xffffffff
	.align		4
        /*0008*/ 	.word	0x00000000
	.align		4
        /*000c*/ 	.word	0xfffffffe
	.align		4
        /*0010*/ 	.word	0x00000000
	.align		4
        /*0014*/ 	.word	0xfffffffd
	.align		4
        /*0018*/ 	.word	0x00000000
	.align		4
        /*001c*/ 	.word	0xfffffffc


//--------------------- .nv.constant4             --------------------------
	.section	.nv.constant4,"a",@progbits
	.align	8
	.align		8
.nv.constant4:
        /*0000*/ 	.dword	_$_str
	.align		8
        /*0008*/ 	.dword	_$_str_$_2


//--------------------- .text.triton_poi_fused__native_batch_norm_legit_no_training_add_convolution_relu_43 --------------------------
	.section	.text.triton_poi_fused__native_batch_norm_legit_no_training_add_convolution_relu_43,"ax",@progbits
	.align	128
        .global         triton_poi_fused__native_batch_norm_legit_no_training_add_convolution_relu_43
        .type           triton_poi_fused__native_batch_norm_legit_no_training_add_convolution_relu_43,@function
        .size           triton_poi_fused__native_batch_norm_legit_no_training_add_convolution_relu_43,(.L_x_1 - triton_poi_fused__native_batch_norm_legit_no_training_add_convolution_relu_43)
        .other          triton_poi_fused__native_batch_norm_legit_no_training_add_convolution_relu_43,@"STO_CUDA_ENTRY STV_DEFAULT"
triton_poi_fused__native_batch_norm_legit_no_training_add_convolution_relu_43:
.text.triton_poi_fused__native_batch_norm_legit_no_training_add_convolution_relu_43:
[----:B------:R-:W-:Y:S01]  /*0000*/  LDC R1, c[0x0][0x28] ;  /* 0x00000a00ff017b82 */ /* 0x000fe20000000800 */
[----:B------:R-:W1:Y:S01]  /*0010*/  S2R R0, SR_TID.X ;  /* 0x0000000000007919 */ /* 0x000e620000002100 */
[----:B------:R-:W-:-:S06]  /*0020*/  ULDC.64 UR4, c[0x0][0x208] ;  /* 0x0000820000047ab9 */ /* 0x000fcc0000000a00 */
[----:B------:R-:W2:Y:S01]  /*0030*/  LDC.64 R28, c[0x0][0x218] ;  /* 0x00008600ff1c7b82 */ /* 0x000ea20000000a00 */
[----:B------:R-:W3:Y:S07]  /*0040*/  S2R R3, SR_CTAID.X ;  /* 0x0000000000037919 */ /* 0x000eee0000002500 */
[----:B------:R-:W4:Y:S08]  /*0050*/  LDC.64 R26, c[0x0][0x210] ;  /* 0x00008400ff1a7b82 */ /* 0x000f300000000a00 */
[----:B------:R-:W5:Y:S08]  /*0060*/  LDC.64 R22, c[0x0][0x220] ;  /* 0x00008800ff167b82 */ /* 0x000f700000000a00 */
[----:B------:R-:W2:Y:S01]  /*0070*/  LDC.64 R24, c[0x0][0x230] ;  /* 0x00008c00ff187b82 */ /* 0x000ea20000000a00 */
[----:B-1----:R-:W-:-:S07]  /*0080*/  SHF.L.U32 R0, R0, 0x2, RZ ;  /* 0x0000000200007819 */ /* 0x002fce00000006ff */
[----:B------:R-:W1:Y:S01]  /*0090*/  LDC.64 R18, c[0x0][0x238] ;  /* 0x00008e00ff127b82 */ /* 0x000e620000000a00 */
[----:B---3--:R-:W-:Y:S02]  /*00a0*/  SHF.R.S32.HI R5, RZ, 0x15, R3 ;  /* 0x00000015ff057819 */ /* 0x008fe40000011403 */
[----:B------:R-:W-:Y:S02]  /*00b0*/  LOP3.LUT R0, R0, 0x1fc, RZ, 0xc0, !PT ;  /* 0x000001fc00007812 */ /* 0x000fe400078ec0ff */
[----:B------:R-:W-:Y:S02]  /*00c0*/  SGXT R5, R5, 0x1 ;  /* 0x000000010505781a */ /* 0x000fe40000000200 */
[----:B------:R-:W-:Y:S02]  /*00d0*/  LEA R0, R3, R0, 0xa ;  /* 0x0000000003007211 */ /* 0x000fe400078e50ff */
[----:B------:R-:W3:Y:S02]  /*00e0*/  LDC.64 R2, c[0x0][0x228] ;  /* 0x00008a00ff027b82 */ /* 0x000ee40000000a00 */
[----:B------:R-:W-:-:S04]  /*00f0*/  LEA.HI R5, R5, R0, RZ, 0x8 ;  /* 0x0000000005057211 */ /* 0x000fc800078f40ff */
[----:B------:R-:W-:Y:S02]  /*0100*/  SHF.R.S32.HI R21, RZ, 0x8, R5 ;  /* 0x00000008ff157819 */ /* 0x000fe40000011405 */
[----:B------:R-:W-:Y:S02]  /*0110*/  IADD3 R5, R5, 0x200, RZ ;  /* 0x0000020005057810 */ /* 0x000fe40007ffe0ff */
[----:B------:R-:W-:Y:S02]  /*0120*/  LEA.HI R4, R21, R21, RZ, 0x7 ;  /* 0x0000001515047211 */ /* 0x000fe400078f38ff */
[----:B------:R-:W-:Y:S02]  /*0130*/  SHF.R.S32.HI R5, RZ, 0x8, R5 ;  /* 0x00000008ff057819 */ /* 0x000fe40000011405 */
[----:B------:R-:W-:Y:S02]  /*0140*/  LOP3.LUT R4, R4, 0xffffff80, RZ, 0xc0, !PT ;  /* 0xffffff8004047812 */ /* 0x000fe400078ec0ff */
[----:B------:R-:W-:-:S02]  /*0150*/  LEA.HI R6, R5, R5, RZ, 0x7 ;  /* 0x0000000505067211 */ /* 0x000fc400078f38ff */
[----:B------:R-:W-:Y:S02]  /*0160*/  IADD3 R21, R21, -R4, RZ ;  /* 0x8000000415157210 */ /* 0x000fe40007ffe0ff */
[----:B------:R-:W-:-:S03]  /*0170*/  LOP3.LUT R6, R6, 0xffffff80, RZ, 0xc0, !PT ;  /* 0xffffff8006067812 */ /* 0x000fc600078ec0ff */
[----:B---3--:R-:W-:Y:S01]  /*0180*/  IMAD.WIDE R14, R21, 0x4, R2 ;  /* 0x00000004150e7825 */ /* 0x008fe200078e0202 */
[----:B------:R-:W-:-:S05]  /*0190*/  IADD3 R13, R5, -R6, RZ ;  /* 0x80000006050d7210 */ /* 0x000fca0007ffe0ff */
[----:B------:R-:W3:Y:S01]  /*01a0*/  LDG.E.EL R14, desc[UR4][R14.64] ;  /* 0x000000040e0e7981 */ /* 0x000ee2000c2e1900 */
[----:B------:R-:W-:-:S06]  /*01b0*/  IMAD.WIDE R16, R13, 0x4, R2 ;  /* 0x000000040d107825 */ /* 0x000fcc00078e0202 */
[----:B------:R-:W3:Y:S01]  /*01c0*/  LDG.E.EL R17, desc[UR4][R16.64] ;  /* 0x0000000410117981 */ /* 0x000ee2000c2e1900 */
[----:B--2---:R-:W-:-:S04]  /*01d0*/  IMAD.WIDE R6, R21, 0x4, R28 ;  /* 0x0000000415067825 */ /* 0x004fc800078e021c */
[----:B----4-:R-:W-:Y:S01]  /*01e0*/  IMAD.WIDE R26, R0, 0x4, R26 ;  /* 0x00000004001a7825 */ /* 0x010fe200078e021a */
[----:B------:R-:W2:Y:S03]  /*01f0*/  LDG.E.EL R3, desc[UR4][R6.64] ;  /* 0x0000000406037981 */ /* 0x000ea6000c2e1900 */
[----:B-----5:R-:W-:Y:S01]  /*0200*/  IMAD.WIDE R4, R21, 0x4, R22 ;  /* 0x0000000415047825 */ /* 0x020fe200078e0216 */
[----:B------:R-:W2:Y:S04]  /*0210*/  LDG.E.128 R8, desc[UR4][R26.64] ;  /* 0x000000041a087981 */ /* 0x000ea8000c1e1d00 */
[----:B------:R4:W5:Y:S01]  /*0220*/  LDG.E.EL R2, desc[UR4][R4.64] ;  /* 0x0000000404027981 */ /* 0x000962000c2e1900 */
[----:B------:R-:W-:-:S04]  /*0230*/  IMAD.WIDE R28, R13, 0x4, R28 ;  /* 0x000000040d1c7825 */ /* 0x000fc800078e021c */
[----:B------:R-:W-:Y:S01]  /*0240*/  IMAD.WIDE R22, R13, 0x4, R22 ;  /* 0x000000040d167825 */ /* 0x000fe200078e0216 */
[----:B------:R-:W2:Y:S03]  /*0250*/  LDG.E.EL R15, desc[UR4][R28.64] ;  /* 0x000000041c0f7981 */ /* 0x000ea6000c2e1900 */
[C---:B0---4-:R-:W-:Y:S01]  /*0260*/  IMAD.WIDE R4, R21.reuse, 0x4, R24 ;  /* 0x0000000415047825 */ /* 0x051fe200078e0218 */
[----:B------:R-:W4:Y:S03]  /*0270*/  LDG.E.EL R12, desc[UR4][R22.64] ;  /* 0x00000004160c7981 */ /* 0x000f26000c2e1900 */
[----:B-1----:R-:W-:Y:S01]  /*0280*/  IMAD.WIDE R20, R21, 0x4, R18 ;  /* 0x0000000415147825 */ /* 0x002fe200078e0212 */
[----:B------:R-:W2:Y:S05]  /*0290*/  LDG.E.EL R16, desc[UR4][R4.64] ;  /* 0x0000000404107981 */ /* 0x000eaa000c2e1900 */
[----:B------:R-:W2:Y:S04]  /*02a0*/  LDG.E.EL R21, desc[UR4][R20.64] ;  /* 0x0000000414157981 */ /* 0x000ea8000c2e1900 */
[----:B------:R-:W2:Y:S01]  /*02b0*/  LDG.E.128 R4, desc[UR4][R26.64+0x800] ;  /* 0x000800041a047981 */ /* 0x000ea2000c1e1d00 */
[----:B------:R-:W-:-:S04]  /*02c0*/  IMAD.WIDE R24, R13, 0x4, R24 ;  /* 0x000000040d187825 */ /* 0x000fc800078e0218 */
[----:B------:R-:W-:Y:S02]  /*02d0*/  IMAD.WIDE R18, R13, 0x4, R18 ;  /* 0x000000040d127825 */ /* 0x000fe400078e0212 */
[----:B------:R-:W2:Y:S04]  /*02e0*/  LDG.E.EL R24, desc[UR4][R24.64] ;  /* 0x0000000418187981 */ /* 0x000ea8000c2e1900 */
[----:B------:R0:W4:Y:S02]  /*02f0*/  LDG.E.EL R13, desc[UR4][R18.64] ;  /* 0x00000004120d7981 */ /* 0x000124000c2e1900 */
[----:B0-----:R-:W-:Y:S01]  /*0300*/  HFMA2.MMA R19, -RZ, RZ, 1.625, 0 ;  /* 0x3e800000ff137435 */ /* 0x001fe200000001ff */
[----:B---3--:R-:W-:-:S04]  /*0310*/  FADD R14, R14, 9.9999997473787516356e-06 ;  /* 0x3727c5ac0e0e7421 */ /* 0x008fc80000000000 */
[----:B------:R-:W0:Y:S01]  /*0320*/  MUFU.SQRT R20, R14 ;  /* 0x0000000e00147308 */ /* 0x000e220000002000 */
[----:B------:R-:W-:-:S07]  /*0330*/  FADD R17, R17, 9.9999997473787516356e-06 ;  /* 0x3727c5ac11117421 */ /* 0x000fce0000000000 */
[----:B------:R-:W1:Y:S01]  /*0340*/  MUFU.SQRT R28, R17 ;  /* 0x00000011001c7308 */ /* 0x000e620000002000 */
[C---:B0-----:R-:W-:Y:S02]  /*0350*/  FSETP.GT.AND P0, PT, R20.reuse, 8.50705917302346158658e+37, PT ;  /* 0x7e8000001400780b */ /* 0x041fe40003f04000 */
[----:B------:R-:W-:Y:S02]  /*0360*/  FSETP.GEU.AND P2, PT, R20, 1.175494350822287508e-38, PT ;  /* 0x008000001400780b */ /* 0x000fe40003f4e000 */
[C---:B-1----:R-:W-:Y:S02]  /*0370*/  FSETP.GT.AND P1, PT, R28.reuse, 8.50705917302346158658e+37, PT ;  /* 0x7e8000001c00780b */ /* 0x042fe40003f24000 */
[----:B------:R-:W-:-:S07]  /*0380*/  FSETP.GEU.AND P3, PT, R28, 1.175494350822287508e-38, PT ;  /* 0x008000001c00780b */ /* 0x000fce0003f6e000 */
[----:B------:R-:W-:-:S04]  /*0390*/  @P0 FMUL R20, R20, 0.25 ;  /* 0x3e80000014140820 */ /* 0x000fc80000400000 */
[----:B------:R-:W-:Y:S01]  /*03a0*/  @!P2 FMUL R20, R20, 16777216 ;  /* 0x4b8000001414a820 */ /* 0x000fe20000400000 */
[----:B------:R-:W-:-:S05]  /*03b0*/  @P1 FMUL R28, R28, 0.25 ;  /* 0x3e8000001c1c1820 */ /* 0x000fca0000400000 */
[----:B------:R-:W0:Y:S01]  /*03c0*/  MUFU.RCP R20, R20 ;  /* 0x0000001400147308 */ /* 0x000e220000001000 */
[----:B------:R-:W-:Y:S01]  /*03d0*/  @!P3 FMUL R28, R28, 16777216 ;  /* 0x4b8000001c1cb820 */ /* 0x000fe20000400000 */
[----:B------:R-:W-:-:S06]  /*03e0*/  FSEL R17, R19, 1, P0 ;  /* 0x3f80000013117808 */ /* 0x000fcc0000000000 */
[----:B------:R1:W3:Y:S01]  /*03f0*/  MUFU.RCP R14, R28 ;  /* 0x0000001c000e7308 */ /* 0x0002e20000001000 */
[----:B------:R-:W-:Y:S01]  /*0400*/  FSEL R19, R19, 1, P1 ;  /* 0x3f80000013137808 */ /* 0x000fe20000800000 */
[----:B------:R-:W-:Y:S01]  /*0410*/  @!P2 FMUL R17, R17, 16777216 ;  /* 0x4b8000001111a820 */ /* 0x000fe20000400000 */
[--C-:B--2---:R-:W-:Y:S01]  /*0420*/  FADD R9, R9, R3.reuse ;  /* 0x0000000309097221 */ /* 0x104fe20000000000 */
[----:B-1----:R-:W1:Y:S01]  /*0430*/  LDC.64 R28, c[0x0][0x240] ;  /* 0x00009000ff1c7b82 */ /* 0x002e620000000a00 */
[--C-:B------:R-:W-:Y:S01]  /*0440*/  FADD R8, R8, R3.reuse ;  /* 0x0000000308087221 */ /* 0x100fe20000000000 */
[--C-:B------:R-:W-:Y:S01]  /*0450*/  FADD R10, R10, R3.reuse ;  /* 0x000000030a0a7221 */ /* 0x100fe20000000000 */
[----:B0-----:R-:W-:Y:S01]  /*0460*/  FMUL R17, R20, R17 ;  /* 0x0000001114117220 */ /* 0x001fe20000400000 */
[----:B------:R-:W-:Y:S01]  /*0470*/  FADD R11, R11, R3 ;  /* 0x000000030b0b7221 */ /* 0x000fe20000000000 */
[----:B------:R-:W-:Y:S01]  /*0480*/  @!P3 FMUL R19, R19, 16777216 ;  /* 0x4b8000001313b820 */ /* 0x000fe20000400000 */
[C---:B-----5:R-:W-:Y:S01]  /*0490*/  FADD R20, -R2.reuse, R9 ;  /* 0x0000000902147221 */ /* 0x060fe20000000100 */
[C---:B------:R-:W-:Y:S01]  /*04a0*/  FADD R18, -R2.reuse, R8 ;  /* 0x0000000802127221 */ /* 0x040fe20000000100 */
[C---:B------:R-:W-:Y:S01]  /*04b0*/  FADD R22, -R2.reuse, R10 ;  /* 0x0000000a02167221 */ /* 0x040fe20000000100 */
[----:B------:R-:W-:Y:S01]  /*04c0*/  FADD R2, -R2, R11 ;  /* 0x0000000b02027221 */ /* 0x000fe20000000100 */
[----:B---3--:R-:W-:Y:S01]  /*04d0*/  FMUL R14, R14, R19 ;  /* 0x000000130e0e7220 */ /* 0x008fe20000400000 */
[C---:B------:R-:W-:Y:S01]  /*04e0*/  FMUL R3, R17.reuse, R20 ;  /* 0x0000001411037220 */ /* 0x040fe20000400000 */
[----:B------:R-:W-:Y:S01]  /*04f0*/  FMUL R19, R17, R18 ;  /* 0x0000001211137220 */ /* 0x000fe20000400000 */
[--C-:B------:R-:W-:Y:S01]  /*0500*/  FADD R5, R5, R15.reuse ;  /* 0x0000000f05057221 */ /* 0x100fe20000000000 */
[--C-:B------:R-:W-:Y:S01]  /*0510*/  FADD R7, R7, R15.reuse ;  /* 0x0000000f07077221 */ /* 0x100fe20000000000 */
[--C-:B------:R-:W-:Y:S01]  /*0520*/  FADD R4, R4, R15.reuse ;  /* 0x0000000f04047221 */ /* 0x100fe20000000000 */
[----:B------:R-:W-:Y:S01]  /*0530*/  FADD R6, R6, R15 ;  /* 0x0000000f06067221 */ /* 0x000fe20000000000 */
[C---:B------:R-:W-:Y:S01]  /*0540*/  FMUL R20, R17.reuse, R22 ;  /* 0x0000001611147220 */ /* 0x040fe20000400000 */
[----:B------:R-:W-:Y:S01]  /*0550*/  FMUL R18, R17, R2 ;  /* 0x0000000211127220 */ /* 0x000fe20000400000 */
[C-C-:B------:R-:W-:Y:S01]  /*0560*/  FFMA R2, R16.reuse, R3, R21.reuse ;  /* 0x0000000310027223 */ /* 0x140fe20000000015 */
[----:B------:R-:W-:Y:S01]  /*0570*/  FFMA R3, R16, R19, R21 ;  /* 0x0000001310037223 */ /* 0x000fe20000000015 */
[C---:B----4-:R-:W-:Y:S01]  /*0580*/  FADD R17, -R12.reuse, R5 ;  /* 0x000000050c117221 */ /* 0x050fe20000000100 */
[C---:B------:R-:W-:Y:S01]  /*0590*/  FADD R23, -R12.reuse, R7 ;  /* 0x000000070c177221 */ /* 0x040fe20000000100 */
[C---:B------:R-:W-:Y:S01]  /*05a0*/  FADD R15, -R12.reuse, R4 ;  /* 0x000000040c0f7221 */ /* 0x040fe20000000100 */
[----:B------:R-:W-:Y:S01]  /*05b0*/  FADD R19, -R12, R6 ;  /* 0x000000060c137221 */ /* 0x000fe20000000100 */
[C-C-:B------:R-:W-:Y:S01]  /*05c0*/  FFMA R20, R16.reuse, R20, R21.reuse ;  /* 0x0000001410147223 */ /* 0x140fe20000000015 */
[----:B------:R-:W-:Y:S01]  /*05d0*/  FFMA R21, R16, R18, R21 ;  /* 0x0000001210157223 */ /* 0x000fe20000000015 */
[C---:B------:R-:W-:Y:S01]  /*05e0*/  FMUL R17, R14.reuse, R17 ;  /* 0x000000110e117220 */ /* 0x040fe20000400000 */
[C---:B------:R-:W-:Y:S01]  /*05f0*/  FMUL R12, R14.reuse, R23 ;  /* 0x000000170e0c7220 */ /* 0x040fe20000400000 */
[C---:B------:R-:W-:Y:S01]  /*0600*/  FMUL R16, R14.reuse, R15 ;  /* 0x0000000f0e107220 */ /* 0x040fe20000400000 */
[----:B------:R-:W-:Y:S01]  /*0610*/  FMUL R14, R14, R19 ;  /* 0x000000130e0e7220 */ /* 0x000fe20000400000 */
[----:B-1----:R-:W-:-:S04]  /*0620*/  IMAD.WIDE R28, R0, 0x4, R28 ;  /* 0x00000004001c7825 */ /* 0x002fc800078e021c */
[C-C-:B------:R-:W-:Y:S01]  /*0630*/  FFMA R22, R24.reuse, R17, R13.reuse ;  /* 0x0000001118167223 */ /* 0x140fe2000000000d */
[C-C-:B------:R-:W-:Y:S01]  /*0640*/  FFMA R25, R24.reuse, R16, R13.reuse ;  /* 0x0000001018197223 */ /* 0x140fe2000000000d */
[C-C-:B------:R-:W-:Y:S01]  /*0650*/  FFMA R23, R24.reuse, R14, R13.reuse ;  /* 0x0000000e18177223 */ /* 0x140fe2000000000d */
[----:B------:R-:W-:Y:S01]  /*0660*/  FFMA R24, R24, R12, R13 ;  /* 0x0000000c18187223 */ /* 0x000fe2000000000d */
[----:B------:R-:W2:Y:S04]  /*0670*/  LDG.E.128 R16, desc[UR4][R28.64] ;  /* 0x000000041c107981 */ /* 0x000ea8000c1e1d00 */
[----:B------:R-:W3:Y:S01]  /*0680*/  LDG.E.128 R12, desc[UR4][R28.64+0x800] ;  /* 0x000800041c0c7981 */ /* 0x000ee2000c1e1d00 */
[----:B------:R-:W-:-:S04]  /*0690*/  FSETP.GEU.AND P0, PT, R25, RZ, PT ;  /* 0x000000ff1900720b */ /* 0x000fc80003f0e000 */
[----:B------:R-:W-:Y:S02]  /*06a0*/  FSEL R25, R25, RZ, P0 ;  /* 0x000000ff19197208 */ /* 0x000fe40000000000 */
[----:B------:R-:W-:Y:S02]  /*06b0*/  FSETP.GEU.AND P0, PT, R21, RZ, PT ;  /* 0x000000ff1500720b */ /* 0x000fe40003f0e000 */
[----:B------:R-:W-:Y:S02]  /*06c0*/  FSETP.GEU.AND P1, PT, R20, RZ, PT ;  /* 0x000000ff1400720b */ /* 0x000fe40003f2e000 */
[----:B------:R-:W-:-:S04]  /*06d0*/  FSETP.GEU.AND P2, PT, R22, RZ, PT ;  /* 0x000000ff1600720b */ /* 0x000fc80003f4e000 */
[----:B------:R-:W-:Y:S01]  /*06e0*/  FSEL R22, R22, RZ, P2 ;  /* 0x000000ff16167208 */ /* 0x000fe20001000000 */
[----:B------:R-:W-:Y:S04]  /*06f0*/  STG.E.128 desc[UR4][R26.64], R8 ;  /* 0x000000081a007986 */ /* 0x000fe8000c101d04 */
[----:B------:R-:W-:Y:S01]  /*0700*/  STG.E.128 desc[UR4][R26.64+0x800], R4 ;  /* 0x000800041a007986 */ /* 0x000fe2000c101d04 */
[----:B---3--:R-:W-:Y:S01]  /*0710*/  FADD R12, R12, R25 ;  /* 0x000000190c0c7221 */ /* 0x008fe20000000000 */
[----:B------:R-:W-:Y:S02]  /*0720*/  FSEL R25, R21, RZ, P0 ;  /* 0x000000ff15197208 */ /* 0x000fe40000000000 */
[----:B------:R-:W-:-:S05]  /*0730*/  FSEL R21, R20, RZ, P1 ;  /* 0x000000ff14157208 */ /* 0x000fca0000800000 */
[----:B--2---:R-:W-:Y:S02]  /*0740*/  FADD R18, R18, R21 ;  /* 0x0000001512127221 */ /* 0x004fe40000000000 */
[----:B------:R-:W0:Y:S01]  /*0750*/  LDC.64 R20, c[0x0][0x248] ;  /* 0x00009200ff147b82 */ /* 0x000e220000000a00 */
[C---:B------:R-:W-:Y:S02]  /*0760*/  FSETP.GEU.AND P0, PT, R2.reuse, RZ, PT ;  /* 0x000000ff0200720b */ /* 0x040fe40003f0e000 */
[C---:B------:R-:W-:Y:S02]  /*0770*/  FSETP.GEU.AND P1, PT, R3.reuse, RZ, PT ;  /* 0x000000ff0300720b */ /* 0x040fe40003f2e000 */
[----:B------:R-:W-:Y:S02]  /*0780*/  FSEL R2, R2, RZ, P0 ;  /* 0x000000ff02027208 */ /* 0x000fe40000000000 */
[----:B------:R-:W-:Y:S02]  /*0790*/  FSEL R3, R3, RZ, P1 ;  /* 0x000000ff03037208 */ /* 0x000fe40000800000 */
[----:B------:R-:W-:-:S02]  /*07a0*/  FSETP.GEU.AND P1, PT, R23, RZ, PT ;  /* 0x000000ff1700720b */ /* 0x000fc40003f2e000 */
[C---:B------:R-:W-:Y:S02]  /*07b0*/  FSETP.GEU.AND P0, PT, R24.reuse, RZ, PT ;  /* 0x000000ff1800720b */ /* 0x040fe40003f0e000 */
[----:B------:R-:W-:Y:S02]  /*07c0*/  FSEL R23, R23, RZ, P1 ;  /* 0x000000ff17177208 */ /* 0x000fe40000800000 */
[----:B------:R-:W-:Y:S01]  /*07d0*/  FSEL R24, R24, RZ, P0 ;  /* 0x000000ff18187208 */ /* 0x000fe20000000000 */
[----:B------:R-:W-:Y:S01]  /*07e0*/  FADD R19, R19, R25 ;  /* 0x0000001913137221 */ /* 0x000fe20000000000 */
[----:B------:R-:W-:Y:S01]  /*07f0*/  FADD R17, R17, R2 ;  /* 0x0000000211117221 */ /* 0x000fe20000000000 */
[----:B------:R-:W-:Y:S01]  /*0800*/  FADD R16, R16, R3 ;  /* 0x0000000310107221 */ /* 0x000fe20000000000 */
[----:B------:R-:W-:Y:S01]  /*0810*/  FADD R13, R13, R22 ;  /* 0x000000160d0d7221 */ /* 0x000fe20000000000 */
[----:B------:R-:W-:Y:S01]  /*0820*/  FADD R14, R14, R23 ;  /* 0x000000170e0e7221 */ /* 0x000fe20000000000 */
[----:B------:R-:W-:Y:S01]  /*0830*/  FADD R15, R15, R24 ;  /* 0x000000180f0f7221 */ /* 0x000fe20000000000 */
[----:B0-----:R-:W-:-:S05]  /*0840*/  IMAD.WIDE R20, R0, 0x4, R20 ;  /* 0x0000000400147825 */ /* 0x001fca00078e0214 */
[----:B------:R-:W-:Y:S04]  /*0850*/  STG.E.128 desc[UR4][R20.64], R16 ;  /* 0x0000001014007986 */ /* 0x000fe8000c101d04 */
[----:B------:R-:W-:Y:S01]  /*0860*/  STG.E.128 desc[UR4][R20.64+0x800], R12 ;  /* 0x0008000c14007986 */ /* 0x000fe2000c101d04 */
[----:B------:R-:W-:Y:S05]  /*0870*/  EXIT ;  /* 0x000000000000794d */ /* 0x000fea0003800000 */
.L_x_0:
[----:B------:R-:W-:-:S00]  /*0880*/  BRA `(.L_x_0) ;  /* 0xfffffffc00fc7947 */ /* 0x000fc0000383ffff */
[----:B------:R-:W-:-:S00]  /*0890*/  NOP ;  /* 0x0000000000007918 */ /* 0x000fc00000000000 */
        /* <DEDUP_REMOVED lines=14> */
.L_x_1:


//--------------------- .nv.global.init           --------------------------
	.section	.nv.global.init,"aw",@progbits
.nv.global.init:
	.type		_$_str,@object
	.size		_$_str,(_$_str_$_2 - _$_str)
_$_str:
        /*0000*/ 	.byte	0x5f, 0x5f, 0x43, 0x55, 0x44, 0x41, 0x5f, 0x46, 0x54, 0x5a, 0x00
	.type		_$_str_$_2,@object
	.size		_$_str_$_2,(.L_1 - _$_str_$_2)
_$_str_$_2:
        /*000b*/ 	.byte	0x5f, 0x5f, 0x43, 0x55, 0x44, 0x41, 0x5f, 0x50, 0x52, 0x45, 0x43, 0x5f, 0x53, 0x51, 0x52, 0x54
        /*001b*/ 	.byte	0x00
.L_1:


//--------------------- .nv.constant0.triton_poi_fused__native_batch_norm_legit_no_training_add_convolution_relu_43 --------------------------
	.section	.nv.constant0.triton_poi_fused__native_batch_norm_legit_no_training_add_convolution_relu_43,"a",@progbits
	.sectionflags	@""
	.align	4
.nv.constant0.triton_poi_fused__native_batch_norm_legit_no_training_add_convolution_relu_43:
	.zero		596
